	.headerflags	@"EF_CUDA_TEXMODE_UNIFIED EF_CUDA_64BIT_ADDRESS EF_CUDA_ACCELERATORS EF_CUDA_SM90 EF_CUDA_VIRTUAL_SM(EF_CUDA_SM90)"
	.elftype	@"ET_EXEC"


//--------------------- .nv.info                  --------------------------
	.section	.nv.info,"",@"SHT_CUDA_INFO"
	.align	4


	//----- nvinfo : EIATTR_REGCOUNT
	.align		4
        /*0000*/ 	.byte	0x04, 0x2f
        /*0002*/ 	.short	(.L_1 - .L_0)
	.align		4
.L_0:
        /*0004*/ 	.word	index@(triton_poi_fused_add_10)
        /*0008*/ 	.word	0x0000000e


	//----- nvinfo : EIATTR_MIN_STACK_SIZE
	.align		4
.L_1:
        /*000c*/ 	.byte	0x04, 0x12
        /*000e*/ 	.short	(.L_3 - .L_2)
	.align		4
.L_2:
        /*0010*/ 	.word	index@(triton_poi_fused_add_10)
        /*0014*/ 	.word	0x00000000


	//----- nvinfo : EIATTR_FRAME_SIZE
	.align		4
.L_3:
        /*0018*/ 	.byte	0x04, 0x11
        /*001a*/ 	.short	(.L_5 - .L_4)
	.align		4
.L_4:
        /*001c*/ 	.word	index@(triton_poi_fused_add_10)
        /*0020*/ 	.word	0x00000000


	//----- nvinfo : EIATTR_MIN_STACK_SIZE
	.align		4
.L_5:
        /*0024*/ 	.byte	0x04, 0x12
        /*0026*/ 	.short	(.L_7 - .L_6)
	.align		4
.L_6:
        /*0028*/ 	.word	index@(triton_poi_fused_add_10)
        /*002c*/ 	.word	0x00000000
.L_7:


//--------------------- .nv.info.triton_poi_fused_add_10 --------------------------
	.section	.nv.info.triton_poi_fused_add_10,"",@"SHT_CUDA_INFO"
	.sectionflags	@""
	.align	4


	//----- nvinfo : EIATTR_CUDA_API_VERSION
	.align		4
        /*0000*/ 	.byte	0x04, 0x37
        /*0002*/ 	.short	(.L_9 - .L_8)
.L_8:
        /*0004*/ 	.word	0x0000007c


	//----- nvinfo : EIATTR_KPARAM_INFO
	.align		4
.L_9:
        /*0008*/ 	.byte	0x04, 0x17
        /*000a*/ 	.short	(.L_11 - .L_10)
.L_10:
        /*000c*/ 	.word	0x00000000
        /*0010*/ 	.short	0x0003
        /*0012*/ 	.short	0x0018
        /*0014*/ 	.byte	0x00, 0xf0, 0x11, 0x00


	//----- nvinfo : EIATTR_KPARAM_INFO
	.align		4
.L_11:
        /*0018*/ 	.byte	0x04, 0x17
        /*001a*/ 	.short	(.L_13 - .L_12)
.L_12:
        /*001c*/ 	.word	0x00000000
        /*0020*/ 	.short	0x0002
        /*0022*/ 	.short	0x0010
        /*0024*/ 	.byte	0x00, 0xf4, 0x21, 0x00


	//----- nvinfo : EIATTR_KPARAM_INFO
	.align		4
.L_13:
        /*0028*/ 	.byte	0x04, 0x17
        /*002a*/ 	.short	(.L_15 - .L_14)
.L_14:
        /*002c*/ 	.word	0x00000000
        /*0030*/ 	.short	0x0001
        /*0032*/ 	.short	0x0008
        /*0034*/ 	.byte	0x00, 0xf4, 0x21, 0x00


	//----- nvinfo : EIATTR_KPARAM_INFO
	.align		4
.L_15:
        /*0038*/ 	.byte	0x04, 0x17
        /*003a*/ 	.short	(.L_17 - .L_16)
.L_16:
        /*003c*/ 	.word	0x00000000
        /*0040*/ 	.short	0x0000
        /*0042*/ 	.short	0x0000
        /*0044*/ 	.byte	0x00, 0xf4, 0x21, 0x00


	//----- nvinfo : EIATTR_SPARSE_MMA_MASK
	.align		4
.L_17:
        /*0048*/ 	.byte	0x03, 0x50
        /*004a*/ 	.short	0x0000


	//----- nvinfo : EIATTR_MAXREG_COUNT
	.align		4
        /*004c*/ 	.byte	0x03, 0x1b
        /*004e*/ 	.short	0x00ff


	//----- nvinfo : EIATTR_EXIT_INSTR_OFFSETS
	.align		4
        /*0050*/ 	.byte	0x04, 0x1c
        /*0052*/ 	.short	(.L_19 - .L_18)


	//   ....[0]....
.L_18:
        /*0054*/ 	.word	0x000001a0


	//   ....[1]....
        /*0058*/ 	.word	0x000001c0


	//----- nvinfo : EIATTR_REQNTID
	.align		4
.L_19:
        /*005c*/ 	.byte	0x04, 0x10
        /*005e*/ 	.short	(.L_21 - .L_20)
.L_20:
        /*0060*/ 	.word	0x00000080
        /*0064*/ 	.word	0x00000001
        /*0068*/ 	.word	0x00000001


	//----- nvinfo : EIATTR_CBANK_PARAM_SIZE
	.align		4
.L_21:
        /*006c*/ 	.byte	0x03, 0x19
        /*006e*/ 	.short	0x001c


	//----- nvinfo : EIATTR_PARAM_CBANK
	.align		4
        /*0070*/ 	.byte	0x04, 0x0a
        /*0072*/ 	.short	(.L_23 - .L_22)
	.align		4
.L_22:
        /*0074*/ 	.word	index@(.nv.constant0.triton_poi_fused_add_10)
        /*0078*/ 	.short	0x0210
        /*007a*/ 	.short	0x001c


	//----- nvinfo : EIATTR_SW_WAR
	.align		4
.L_23:
        /*007c*/ 	.byte	0x04, 0x36
        /*007e*/ 	.short	(.L_25 - .L_24)
.L_24:
        /*0080*/ 	.word	0x00000008
.L_25:


//--------------------- .nv.callgraph             --------------------------
	.section	.nv.callgraph,"",@"SHT_CUDA_CALLGRAPH"
	.align	4
	.sectionentsize	8
	.align		4
        /*0000*/ 	.word	0x00000000
	.align		4
        /*0004*/ 	.word	0xffffffff
	.align		4
        /*0008*/ 	.word	0x00000000
	.align		4
        /*000c*/ 	.word	0xfffffffe
	.align		4
        /*0010*/ 	.word	0x00000000
	.align		4
        /*0014*/ 	.word	0xfffffffd
	.align		4
        /*0018*/ 	.word	0x00000000
	.align		4
        /*001c*/ 	.word	0xfffffffc


//--------------------- .text.triton_poi_fused_add_10 --------------------------
	.section	.text.triton_poi_fused_add_10,"ax",@progbits
	.align	128
        .global         triton_poi_fused_add_10
        .type           triton_poi_fused_add_10,@function
        .size           triton_poi_fused_add_10,(.L_x_1 - triton_poi_fused_add_10)
        .other          triton_poi_fused_add_10,@"STO_CUDA_ENTRY STV_DEFAULT"
triton_poi_fused_add_10:
.text.triton_poi_fused_add_10:
[----:B------:R-:W0:Y:S02]  /*0000*/  LDC R1, c[0x0][0x28] ;  /* 0x00000a00ff017b82 */ /* 0x000e240000000800 */
[----:B------:R-:W1:Y:S01]  /*0010*/  S2R R0, SR_TID.X ;  /* 0x0000000000007919 */ /* 0x000e620000002100 */
[----:B------:R-:W2:Y:S01]  /*0020*/  LDC.64 R6, c[0x0][0x220] ;  /* 0x00008800ff067b82 */ /* 0x000ea20000000a00 */
[----:B------:R-:W-:Y:S01]  /*0030*/  ULDC.64 UR4, c[0x0][0x208] ;  /* 0x0000820000047ab9 */ /* 0x000fe20000000a00 */
[----:B------:R-:W3:Y:S06]  /*0040*/  S2R R9, SR_CTAID.X ;  /* 0x0000000000097919 */ /* 0x000eec0000002500 */
[----:B------:R-:W4:Y:S08]  /*0050*/  LDC.64 R4, c[0x0][0x210] ;  /* 0x00008400ff047b82 */ /* 0x000f300000000a00 */
[----:B------:R-:W5:Y:S01]  /*0060*/  LDC.64 R2, c[0x0][0x218] ;  /* 0x00008600ff027b82 */ /* 0x000f620000000a00 */
[----:B-1----:R-:W-:-:S02]  /*0070*/  LOP3.LUT R0, R0, 0x7f, RZ, 0xc0, !PT ;  /* 0x0000007f00007812 */ /* 0x002fc400078ec0ff */
[----:B---3--:R-:W-:-:S03]  /*0080*/  SHF.R.S32.HI R8, RZ, 0x18, R9 ;  /* 0x00000018ff087819 */ /* 0x008fc60000011409 */
[----:B------:R-:W-:Y:S01]  /*0090*/  IMAD R9, R9, 0x80, R0 ;  /* 0x0000008009097824 */ /* 0x000fe200078e0200 */
[----:B------:R-:W-:Y:S01]  /*00a0*/  SGXT R0, R8, 0x1 ;  /* 0x000000010800781a */ /* 0x000fe20000000200 */
[----:B------:R-:W-:-:S03]  /*00b0*/  HFMA2.MMA R8, -RZ, RZ, 0, 0 ;  /* 0x00000000ff087435 */ /* 0x000fc600000001ff */
[C---:B------:R-:W-:Y:S01]  /*00c0*/  ISETP.GE.AND P0, PT, R9.reuse, 0x100, PT ;  /* 0x000001000900780c */ /* 0x040fe20003f06270 */
[----:B----4-:R-:W-:Y:S01]  /*00d0*/  IMAD.WIDE R4, R9, 0x4, R4 ;  /* 0x0000000409047825 */ /* 0x010fe200078e0204 */
[----:B------:R-:W-:-:S04]  /*00e0*/  LEA.HI R0, R0, R9, RZ, 0x2 ;  /* 0x0000000900007211 */ /* 0x000fc800078f10ff */
[----:B------:R-:W-:-:S04]  /*00f0*/  LOP3.LUT R0, R0, 0xfffffffc, RZ, 0xc0, !PT ;  /* 0xfffffffc00007812 */ /* 0x000fc800078ec0ff */
[----:B------:R-:W-:Y:S01]  /*0100*/  IADD3 R11, R9, -R0, RZ ;  /* 0x80000000090b7210 */ /* 0x000fe20007ffe0ff */
[----:B-----5:R-:W-:Y:S02]  /*0110*/  IMAD.WIDE R2, R9, 0x4, R2 ;  /* 0x0000000409027825 */ /* 0x020fe400078e0202 */
[----:B------:R-:W3:Y:S02]  /*0120*/  @!P0 LDG.E R8, desc[UR4][R4.64] ;  /* 0x0000000404088981 */ /* 0x000ee4000c1e1900 */
[----:B--2---:R-:W-:-:S04]  /*0130*/  IMAD.WIDE R6, R11, 0x4, R6 ;  /* 0x000000040b067825 */ /* 0x004fc800078e0206 */
[----:B------:R-:W-:Y:S02]  /*0140*/  IMAD.MOV.U32 R11, RZ, RZ, RZ ;  /* 0x000000ffff0b7224 */ /* 0x000fe400078e00ff */
[----:B------:R-:W-:-:S04]  /*0150*/  IMAD.MOV.U32 R0, RZ, RZ, RZ ;  /* 0x000000ffff007224 */ /* 0x000fc800078e00ff */
[----:B------:R-:W3:Y:S04]  /*0160*/  @!P0 LDG.E.EL R11, desc[UR4][R6.64] ;  /* 0x00000004060b8981 */ /* 0x000ee8000c2e1900 */
[----:B------:R-:W2:Y:S01]  /*0170*/  @!P0 LDG.E R0, desc[UR4][R2.64] ;  /* 0x0000000402008981 */ /* 0x000ea2000c1e1900 */
[----:B---3--:R-:W-:-:S04]  /*0180*/  FADD R11, R11, R8 ;  /* 0x000000080b0b7221 */ /* 0x008fc80000000000 */
[----:B--2---:R-:W-:Y:S01]  /*0190*/  FADD R11, R11, R0 ;  /* 0x000000000b0b7221 */ /* 0x004fe20000000000 */
[----:B------:R-:W-:Y:S06]  /*01a0*/  @P0 EXIT ;  /* 0x000000000000094d */ /* 0x000fec0003800000 */
[----:B------:R-:W-:Y:S01]  /*01b0*/  STG.E desc[UR4][R4.64], R11 ;  /* 0x0000000b04007986 */ /* 0x000fe2000c101904 */
[----:B------:R-:W-:Y:S05]  /*01c0*/  EXIT ;  /* 0x000000000000794d */ /* 0x000fea0003800000 */
.L_x_0:
[----:B------:R-:W-:-:S00]  /*01d0*/  BRA `(.L_x_0) ;  /* 0xfffffffc00fc7947 */ /* 0x000fc0000383ffff */
[----:B------:R-:W-:-:S00]  /*01e0*/  NOP ;  /* 0x0000000000007918 */ /* 0x000fc00000000000 */
        /* <DEDUP_REMOVED lines=9> */
.L_x_1:


//--------------------- .nv.constant0.triton_poi_fused_add_10 --------------------------
	.section	.nv.constant0.triton_poi_fused_add_10,"a",@progbits
	.sectionflags	@""
	.align	4
.nv.constant0.triton_poi_fused_add_10:
	.zero		556
